//
// Generated by NVIDIA NVVM Compiler
//
// Compiler Build ID: CL-36424714
// Cuda compilation tools, release 13.0, V13.0.88
// Based on NVVM 20.0.0
//

.version 9.0
.target sm_100
.address_size 64

	// .globl	_Z8convolveiPfS_
// _ZZ22convolve_shared_memoryiPfS_E7support has been demoted

.visible .entry _Z8convolveiPfS_(
	.param .u32 _Z8convolveiPfS__param_0,
	.param .u64 .ptr .align 1 _Z8convolveiPfS__param_1,
	.param .u64 .ptr .align 1 _Z8convolveiPfS__param_2
)
{
	.reg .b32 	%r<5>;
	.reg .b32 	%f<8>;
	.reg .b64 	%rd<8>;

	ld.param.u64 	%rd1, [_Z8convolveiPfS__param_1];
	ld.param.u64 	%rd2, [_Z8convolveiPfS__param_2];
	mov.u32 	%r1, %ctaid.x;
	mov.u32 	%r2, %ntid.x;
	mov.u32 	%r3, %tid.x;
	mad.lo.s32 	%r4, %r1, %r2, %r3;
	cvta.to.global.u64 	%rd3, %rd1;
	mul.wide.s32 	%rd4, %r4, 4;
	add.s64 	%rd5, %rd3, %rd4;
	ld.global.f32 	%f1, [%rd5];
	add.f32 	%f2, %f1, 0f00000000;
	ld.global.f32 	%f3, [%rd5+4];
	add.f32 	%f4, %f2, %f3;
	ld.global.f32 	%f5, [%rd5+8];
	add.f32 	%f6, %f4, %f5;
	cvta.to.global.u64 	%rd6, %rd2;
	div.rn.f32 	%f7, %f6, 0f40400000;
	add.s64 	%rd7, %rd6, %rd4;
	st.global.f32 	[%rd7], %f7;
	ret;

}
	// .globl	_Z22convolve_shared_memoryiPfS_
.visible .entry _Z22convolve_shared_memoryiPfS_(
	.param .u32 _Z22convolve_shared_memoryiPfS__param_0,
	.param .u64 .ptr .align 1 _Z22convolve_shared_memoryiPfS__param_1,
	.param .u64 .ptr .align 1 _Z22convolve_shared_memoryiPfS__param_2
)
{
	.reg .pred 	%p<2>;
	.reg .b32 	%r<8>;
	.reg .b32 	%f<10>;
	.reg .b64 	%rd<9>;
	// demoted variable
	.shared .align 4 .b8 _ZZ22convolve_shared_memoryiPfS_E7support[520];
	ld.param.u64 	%rd3, [_Z22convolve_shared_memoryiPfS__param_1];
	ld.param.u64 	%rd2, [_Z22convolve_shared_memoryiPfS__param_2];
	cvta.to.global.u64 	%rd4, %rd3;
	mov.u32 	%r3, %ctaid.x;
	mov.u32 	%r4, %ntid.x;
	mov.u32 	%r5, %tid.x;
	mad.lo.s32 	%r1, %r3, %r4, %r5;
	mul.wide.s32 	%rd5, %r1, 4;
	add.s64 	%rd1, %rd4, %rd5;
	ld.global.f32 	%f1, [%rd1];
	shl.b32 	%r6, %r5, 2;
	mov.u32 	%r7, _ZZ22convolve_shared_memoryiPfS_E7support;
	add.s32 	%r2, %r7, %r6;
	st.shared.f32 	[%r2], %f1;
	setp.lt.u32 	%p1, %r5, 126;
	@%p1 bra 	$L__BB1_2;
	ld.global.f32 	%f2, [%rd1+8];
	st.shared.f32 	[%r2+8], %f2;
$L__BB1_2:
	bar.sync 	0;
	ld.shared.f32 	%f3, [%r2];
	add.f32 	%f4, %f3, 0f00000000;
	ld.shared.f32 	%f5, [%r2+4];
	add.f32 	%f6, %f4, %f5;
	ld.shared.f32 	%f7, [%r2+8];
	add.f32 	%f8, %f6, %f7;
	cvta.to.global.u64 	%rd6, %rd2;
	div.rn.f32 	%f9, %f8, 0f40400000;
	add.s64 	%rd8, %rd6, %rd5;
	st.global.f32 	[%rd8], %f9;
	ret;

}


// ===== COMPILED SASS (sm_100) =====

	.target	sm_100

	.elftype	@"ET_EXEC"


//--------------------- .note.nv.tkinfo           --------------------------
	.section	.note.nv.tkinfo,"",@"SHT_NOTE"
	.sectionflags	@"SHF_NOTE_NV_TKINFO"
	.tkinfo
        /*0018*/ 	.word	0x00000002
        /*0030*/ 	.string	""
        /*0030*/ 	.string	"ptxas"
        /*0030*/ 	.string	"Cuda compilation tools, release 13.0, V13.0.88"
        /*0030*/ 	.string	"Build cuda_13.0.r13.0/compiler.36424714_0"
        /*0030*/ 	.string	"-arch sm_100 -m 64 "



//--------------------- .note.nv.cuinfo           --------------------------
	.section	.note.nv.cuinfo,"",@"SHT_NOTE"
	.sectionflags	@"SHF_NOTE_NV_CUINFO"
        /*0018*/ 	.short	0x0002
        /*001a*/ 	.short	0x0064
        /*001c*/ 	.short	0x0082
	.zero		2


//--------------------- .nv.info                  --------------------------
	.section	.nv.info,"",@"SHT_CUDA_INFO"
	.align	4


	//----- nvinfo : EIATTR_REGCOUNT
	.align		4
        /*0000*/ 	.byte	0x04, 0x2f
        /*0002*/ 	.short	(.L_1 - .L_0)
	.align		4
.L_0:
        /*0004*/ 	.word	index@(_Z8convolveiPfS_)
        /*0008*/ 	.word	0x0000000d


	//----- nvinfo : EIATTR_FRAME_SIZE
	.align		4
.L_1:
        /*000c*/ 	.byte	0x04, 0x11
        /*000e*/ 	.short	(.L_3 - .L_2)
	.align		4
.L_2:
        /*0010*/ 	.word	index@($__internal_1_$__cuda_sm3x_div_rn_noftz_f32_slowpath)
        /*0014*/ 	.word	0x00000000


	//----- nvinfo : EIATTR_FRAME_SIZE
	.align		4
.L_3:
        /*0018*/ 	.byte	0x04, 0x11
        /*001a*/ 	.short	(.L_5 - .L_4)
	.align		4
.L_4:
        /*001c*/ 	.word	index@(_Z8convolveiPfS_)
        /*0020*/ 	.word	0x00000000


	//----- nvinfo : EIATTR_REGCOUNT
	.align		4
.L_5:
        /*0024*/ 	.byte	0x04, 0x2f
        /*0026*/ 	.short	(.L_7 - .L_6)
	.align		4
.L_6:
        /*0028*/ 	.word	index@(_Z22convolve_shared_memoryiPfS_)
        /*002c*/ 	.word	0x0000000d


	//----- nvinfo : EIATTR_FRAME_SIZE
	.align		4
.L_7:
        /*0030*/ 	.byte	0x04, 0x11
        /*0032*/ 	.short	(.L_9 - .L_8)
	.align		4
.L_8:
        /*0034*/ 	.word	index@($__internal_0_$__cuda_sm3x_div_rn_noftz_f32_slowpath)
        /*0038*/ 	.word	0x00000000


	//----- nvinfo : EIATTR_FRAME_SIZE
	.align		4
.L_9:
        /*003c*/ 	.byte	0x04, 0x11
        /*003e*/ 	.short	(.L_11 - .L_10)
	.align		4
.L_10:
        /*0040*/ 	.word	index@(_Z22convolve_shared_memoryiPfS_)
        /*0044*/ 	.word	0x00000000


	//----- nvinfo : EIATTR_MIN_STACK_SIZE
	.align		4
.L_11:
        /*0048*/ 	.byte	0x04, 0x12
        /*004a*/ 	.short	(.L_13 - .L_12)
	.align		4
.L_12:
        /*004c*/ 	.word	index@(_Z22convolve_shared_memoryiPfS_)
        /*0050*/ 	.word	0x00000000


	//----- nvinfo : EIATTR_MIN_STACK_SIZE
	.align		4
.L_13:
        /*0054*/ 	.byte	0x04, 0x12
        /*0056*/ 	.short	(.L_15 - .L_14)
	.align		4
.L_14:
        /*0058*/ 	.word	index@(_Z8convolveiPfS_)
        /*005c*/ 	.word	0x00000000
.L_15:


//--------------------- .nv.compat                --------------------------
	.section	.nv.compat,"",@"SHT_CUDA_COMPAT_INFO"
	.align	4
        /*0000*/ 	.byte	0x02, 0x09, 0x00, 0x00, 0x02, 0x02, 0x01, 0x00, 0x02, 0x05, 0x05, 0x00, 0x03, 0x07, 0x01, 0x01
        /*0010*/ 	.byte	0x02, 0x03, 0x00, 0x00, 0x02, 0x06, 0x01, 0x00, 0x04, 0x0b, 0x08, 0x00, 0x01, 0x00, 0x00, 0x00
        /*0020*/ 	.byte	0x00, 0x00, 0x00, 0x00


//--------------------- .nv.info._Z22convolve_shared_memoryiPfS_ --------------------------
	.section	.nv.info._Z22convolve_shared_memoryiPfS_,"",@"SHT_CUDA_INFO"
	.sectionflags	@""
	.align	4


	//----- nvinfo : EIATTR_CUDA_API_VERSION
	.align		4
        /*0000*/ 	.byte	0x04, 0x37
        /*0002*/ 	.short	(.L_17 - .L_16)
.L_16:
        /*0004*/ 	.word	0x00000082


	//----- nvinfo : EIATTR_KPARAM_INFO
	.align		4
.L_17:
        /*0008*/ 	.byte	0x04, 0x17
        /*000a*/ 	.short	(.L_19 - .L_18)
.L_18:
        /*000c*/ 	.word	0x00000000
        /*0010*/ 	.short	0x0002
        /*0012*/ 	.short	0x0010
        /*0014*/ 	.byte	0x00, 0xf5, 0x21, 0x00


	//----- nvinfo : EIATTR_KPARAM_INFO
	.align		4
.L_19:
        /*0018*/ 	.byte	0x04, 0x17
        /*001a*/ 	.short	(.L_21 - .L_20)
.L_20:
        /*001c*/ 	.word	0x00000000
        /*0020*/ 	.short	0x0001
        /*0022*/ 	.short	0x0008
        /*0024*/ 	.byte	0x00, 0xf5, 0x21, 0x00


	//----- nvinfo : EIATTR_KPARAM_INFO
	.align		4
.L_21:
        /*0028*/ 	.byte	0x04, 0x17
        /*002a*/ 	.short	(.L_23 - .L_22)
.L_22:
        /*002c*/ 	.word	0x00000000
        /*0030*/ 	.short	0x0000
        /*0032*/ 	.short	0x0000
        /*0034*/ 	.byte	0x00, 0xf0, 0x11, 0x00


	//----- nvinfo : EIATTR_SPARSE_MMA_MASK
	.align		4
.L_23:
        /*0038*/ 	.byte	0x03, 0x50
        /*003a*/ 	.short	0x0000


	//----- nvinfo : EIATTR_MAXREG_COUNT
	.align		4
        /*003c*/ 	.byte	0x03, 0x1b
        /*003e*/ 	.short	0x00ff


	//----- nvinfo : EIATTR_NUM_BARRIERS
	.align		4
        /*0040*/ 	.byte	0x02, 0x4c
        /*0042*/ 	.byte	0x01
	.zero		1


	//----- nvinfo : EIATTR_MERCURY_ISA_VERSION
	.align		4
        /*0044*/ 	.byte	0x03, 0x5f
        /*0046*/ 	.short	0x0101


	//----- nvinfo : EIATTR_VRC_CTA_INIT_COUNT
	.align		4
        /*0048*/ 	.byte	0x02, 0x4a
	.zero		1
	.zero		1


	//----- nvinfo : EIATTR_EXIT_INSTR_OFFSETS
	.align		4
        /*004c*/ 	.byte	0x04, 0x1c
        /*004e*/ 	.short	(.L_25 - .L_24)


	//   ....[0]....
.L_24:
        /*0050*/ 	.word	0x00000280


	//----- nvinfo : EIATTR_CRS_STACK_SIZE
	.align		4
.L_25:
        /*0054*/ 	.byte	0x04, 0x1e
        /*0056*/ 	.short	(.L_27 - .L_26)
.L_26:
        /*0058*/ 	.word	0x00000000


	//----- nvinfo : EIATTR_CBANK_PARAM_SIZE
	.align		4
.L_27:
        /*005c*/ 	.byte	0x03, 0x19
        /*005e*/ 	.short	0x0018


	//----- nvinfo : EIATTR_PARAM_CBANK
	.align		4
        /*0060*/ 	.byte	0x04, 0x0a
        /*0062*/ 	.short	(.L_29 - .L_28)
	.align		4
.L_28:
        /*0064*/ 	.word	index@(.nv.constant0._Z22convolve_shared_memoryiPfS_)
        /*0068*/ 	.short	0x0380
        /*006a*/ 	.short	0x0018


	//----- nvinfo : EIATTR_SW_WAR
	.align		4
.L_29:
        /*006c*/ 	.byte	0x04, 0x36
        /*006e*/ 	.short	(.L_31 - .L_30)
.L_30:
        /*0070*/ 	.word	0x00000008
.L_31:


//--------------------- .nv.info._Z8convolveiPfS_ --------------------------
	.section	.nv.info._Z8convolveiPfS_,"",@"SHT_CUDA_INFO"
	.sectionflags	@""
	.align	4


	//----- nvinfo : EIATTR_CUDA_API_VERSION
	.align		4
        /*0000*/ 	.byte	0x04, 0x37
        /*0002*/ 	.short	(.L_33 - .L_32)
.L_32:
        /*0004*/ 	.word	0x00000082


	//----- nvinfo : EIATTR_KPARAM_INFO
	.align		4
.L_33:
        /*0008*/ 	.byte	0x04, 0x17
        /*000a*/ 	.short	(.L_35 - .L_34)
.L_34:
        /*000c*/ 	.word	0x00000000
        /*0010*/ 	.short	0x0002
        /*0012*/ 	.short	0x0010
        /*0014*/ 	.byte	0x00, 0xf5, 0x21, 0x00


	//----- nvinfo : EIATTR_KPARAM_INFO
	.align		4
.L_35:
        /*0018*/ 	.byte	0x04, 0x17
        /*001a*/ 	.short	(.L_37 - .L_36)
.L_36:
        /*001c*/ 	.word	0x00000000
        /*0020*/ 	.short	0x0001
        /*0022*/ 	.short	0x0008
        /*0024*/ 	.byte	0x00, 0xf5, 0x21, 0x00


	//----- nvinfo : EIATTR_KPARAM_INFO
	.align		4
.L_37:
        /*0028*/ 	.byte	0x04, 0x17
        /*002a*/ 	.short	(.L_39 - .L_38)
.L_38:
        /*002c*/ 	.word	0x00000000
        /*0030*/ 	.short	0x0000
        /*0032*/ 	.short	0x0000
        /*0034*/ 	.byte	0x00, 0xf0, 0x11, 0x00


	//----- nvinfo : EIATTR_SPARSE_MMA_MASK
	.align		4
.L_39:
        /*0038*/ 	.byte	0x03, 0x50
        /*003a*/ 	.short	0x0000


	//----- nvinfo : EIATTR_MAXREG_COUNT
	.align		4
        /*003c*/ 	.byte	0x03, 0x1b
        /*003e*/ 	.short	0x00ff


	//----- nvinfo : EIATTR_MERCURY_ISA_VERSION
	.align		4
        /*0040*/ 	.byte	0x03, 0x5f
        /*0042*/ 	.short	0x0101


	//----- nvinfo : EIATTR_VRC_CTA_INIT_COUNT
	.align		4
        /*0044*/ 	.byte	0x02, 0x4a
	.zero		1
	.zero		1


	//----- nvinfo : EIATTR_EXIT_INSTR_OFFSETS
	.align		4
        /*0048*/ 	.byte	0x04, 0x1c
        /*004a*/ 	.short	(.L_41 - .L_40)


	//   ....[0]....
.L_40:
        /*004c*/ 	.word	0x000001e0


	//----- nvinfo : EIATTR_CRS_STACK_SIZE
	.align		4
.L_41:
        /*0050*/ 	.byte	0x04, 0x1e
        /*0052*/ 	.short	(.L_43 - .L_42)
.L_42:
        /*0054*/ 	.word	0x00000000


	//----- nvinfo : EIATTR_CBANK_PARAM_SIZE
	.align		4
.L_43:
        /*0058*/ 	.byte	0x03, 0x19
        /*005a*/ 	.short	0x0018


	//----- nvinfo : EIATTR_PARAM_CBANK
	.align		4
        /*005c*/ 	.byte	0x04, 0x0a
        /*005e*/ 	.short	(.L_45 - .L_44)
	.align		4
.L_44:
        /*0060*/ 	.word	index@(.nv.constant0._Z8convolveiPfS_)
        /*0064*/ 	.short	0x0380
        /*0066*/ 	.short	0x0018


	//----- nvinfo : EIATTR_SW_WAR
	.align		4
.L_45:
        /*0068*/ 	.byte	0x04, 0x36
        /*006a*/ 	.short	(.L_47 - .L_46)
.L_46:
        /*006c*/ 	.word	0x00000008
.L_47:


//--------------------- .nv.callgraph             --------------------------
	.section	.nv.callgraph,"",@"SHT_CUDA_CALLGRAPH"
	.align	4
	.sectionentsize	8
	.align		4
        /*0000*/ 	.word	0x00000000
	.align		4
        /*0004*/ 	.word	0xffffffff
	.align		4
        /*0008*/ 	.word	0x00000000
	.align		4
        /*000c*/ 	.word	0xfffffffe
	.align		4
        /*0010*/ 	.word	0x00000000
	.align		4
        /*0014*/ 	.word	0xfffffffd
	.align		4
        /*0018*/ 	.word	0x00000000
	.align		4
        /*001c*/ 	.word	0xfffffffc


//--------------------- .text._Z22convolve_shared_memoryiPfS_ --------------------------
	.section	.text._Z22convolve_shared_memoryiPfS_,"ax",@progbits
	.align	128
        .global         _Z22convolve_shared_memoryiPfS_
        .type           _Z22convolve_shared_memoryiPfS_,@function
        .size           _Z22convolve_shared_memoryiPfS_,(.L_x_30 - _Z22convolve_shared_memoryiPfS_)
        .other          _Z22convolve_shared_memoryiPfS_,@"STO_CUDA_ENTRY STV_DEFAULT"
_Z22convolve_shared_memoryiPfS_:
.text._Z22convolve_shared_memoryiPfS_:
[----:B------:R-:W-:Y:S01]  /*0000*/  LDC R1, c[0x0][0x37c] ;  /* 0x0000df00ff017b82 */ /* 0x000fe20000000800 */
[----:B------:R-:W0:Y:S07]  /*0010*/  S2R R3, SR_TID.X ;  /* 0x0000000000037919 */ /* 0x000e2e0000002100 */
[----:B------:R-:W1:Y:S01]  /*0020*/  S2UR UR4, SR_CTAID.X ;  /* 0x00000000000479c3 */ /* 0x000e620000002500 */
[----:B------:R-:W2:Y:S07]  /*0030*/  LDCU.64 UR6, c[0x0][0x358] ;  /* 0x00006b00ff0677ac */ /* 0x000eae0008000a00 */
[----:B------:R-:W1:Y:S08]  /*0040*/  LDC R2, c[0x0][0x360] ;  /* 0x0000d800ff027b82 */ /* 0x000e700000000800 */
[----:B------:R-:W3:Y:S01]  /*0050*/  LDC.64 R4, c[0x0][0x388] ;  /* 0x0000e200ff047b82 */ /* 0x000ee20000000a00 */
[----:B0-----:R-:W-:Y:S01]  /*0060*/  ISETP.GE.U32.AND P0, PT, R3, 0x7e, PT ;  /* 0x0000007e0300780c */ /* 0x001fe20003f06070 */
[----:B-1----:R-:W-:-:S04]  /*0070*/  IMAD R2, R2, UR4, R3 ;  /* 0x0000000402027c24 */ /* 0x002fc8000f8e0203 */
[----:B---3--:R-:W-:-:S05]  /*0080*/  IMAD.WIDE R4, R2, 0x4, R4 ;  /* 0x0000000402047825 */ /* 0x008fca00078e0204 */
[----:B--2---:R-:W2:Y:S04]  /*0090*/  LDG.E R0, desc[UR6][R4.64] ;  /* 0x0000000604007981 */ /* 0x004ea8000c1e1900 */
[----:B------:R0:W3:Y:S01]  /*00a0*/  @P0 LDG.E R6, desc[UR6][R4.64+0x8] ;  /* 0x0000080604060981 */ /* 0x0000e2000c1e1900 */
[----:B------:R-:W1:Y:S01]  /*00b0*/  S2UR UR5, SR_CgaCtaId ;  /* 0x00000000000579c3 */ /* 0x000e620000008800 */
[----:B------:R-:W-:Y:S01]  /*00c0*/  UMOV UR4, 0x400 ;  /* 0x0000040000047882 */ /* 0x000fe20000000000 */
[----:B------:R-:W-:Y:S01]  /*00d0*/  BSSY.RECONVERGENT B1, `(.L_x_0) ;  /* 0x0000017000017945 */ /* 0x000fe20003800200 */
[----:B0-----:R-:W-:Y:S02]  /*00e0*/  IMAD.MOV.U32 R5, RZ, RZ, 0x3eaaaaab ;  /* 0x3eaaaaabff057424 */ /* 0x001fe400078e00ff */
[----:B------:R-:W-:-:S04]  /*00f0*/  IMAD.MOV.U32 R4, RZ, RZ, 0x40400000 ;  /* 0x40400000ff047424 */ /* 0x000fc800078e00ff */
[----:B------:R-:W-:-:S04]  /*0100*/  FFMA R4, R5, -R4, 1 ;  /* 0x3f80000005047423 */ /* 0x000fc80000000804 */
[----:B------:R-:W-:Y:S01]  /*0110*/  FFMA R5, R4, R5, 0.3333333432674407959 ;  /* 0x3eaaaaab04057423 */ /* 0x000fe20000000005 */
[----:B-1----:R-:W-:-:S06]  /*0120*/  ULEA UR4, UR5, UR4, 0x18 ;  /* 0x0000000405047291 */ /* 0x002fcc000f8ec0ff */
[----:B------:R-:W-:-:S05]  /*0130*/  LEA R3, R3, UR4, 0x2 ;  /* 0x0000000403037c11 */ /* 0x000fca000f8e10ff */
[----:B--2---:R-:W-:Y:S04]  /*0140*/  STS [R3], R0 ;  /* 0x0000000003007388 */ /* 0x004fe80000000800 */
[----:B---3--:R-:W-:Y:S01]  /*0150*/  @P0 STS [R3+0x8], R6 ;  /* 0x0000080603000388 */ /* 0x008fe20000000800 */
[----:B------:R-:W-:Y:S06]  /*0160*/  BAR.SYNC.DEFER_BLOCKING 0x0 ;  /* 0x0000000000007b1d */ /* 0x000fec0000010000 */
[----:B------:R-:W0:Y:S04]  /*0170*/  LDS R7, [R3] ;  /* 0x0000000003077984 */ /* 0x000e280000000800 */
[----:B------:R-:W1:Y:S04]  /*0180*/  LDS R8, [R3+0x4] ;  /* 0x0000040003087984 */ /* 0x000e680000000800 */
[----:B------:R-:W2:Y:S01]  /*0190*/  LDS R10, [R3+0x8] ;  /* 0x00000800030a7984 */ /* 0x000ea20000000800 */
[----:B0-----:R-:W-:-:S04]  /*01a0*/  FADD R7, RZ, R7 ;  /* 0x00000007ff077221 */ /* 0x001fc80000000000 */
[----:B-1----:R-:W-:-:S04]  /*01b0*/  FADD R7, R7, R8 ;  /* 0x0000000807077221 */ /* 0x002fc80000000000 */
[----:B--2---:R-:W-:-:S04]  /*01c0*/  FADD R0, R7, R10 ;  /* 0x0000000a07007221 */ /* 0x004fc80000000000 */
[----:B------:R-:W0:Y:S01]  /*01d0*/  FCHK P0, R0, 3 ;  /* 0x4040000000007902 */ /* 0x000e220000000000 */
[----:B------:R-:W-:-:S04]  /*01e0*/  FFMA R4, R0, R5, RZ ;  /* 0x0000000500047223 */ /* 0x000fc800000000ff */
[----:B------:R-:W-:-:S04]  /*01f0*/  FFMA R6, R4, -3, R0 ;  /* 0xc040000004067823 */ /* 0x000fc80000000000 */
[----:B------:R-:W-:Y:S01]  /*0200*/  FFMA R7, R5, R6, R4 ;  /* 0x0000000605077223 */ /* 0x000fe20000000004 */
[----:B0-----:R-:W-:Y:S06]  /*0210*/  @!P0 BRA `(.L_x_1) ;  /* 0x0000000000088947 */ /* 0x001fec0003800000 */
[----:B------:R-:W-:-:S07]  /*0220*/  MOV R4, 0x240 ;  /* 0x0000024000047802 */ /* 0x000fce0000000f00 */
[----:B------:R-:W-:Y:S05]  /*0230*/  CALL.REL.NOINC `($__internal_0_$__cuda_sm3x_div_rn_noftz_f32_slowpath) ;  /* 0x0000000000147944 */ /* 0x000fea0003c00000 */
.L_x_1:
[----:B------:R-:W-:Y:S05]  /*0240*/  BSYNC.RECONVERGENT B1 ;  /* 0x0000000000017941 */ /* 0x000fea0003800200 */
.L_x_0:
[----:B------:R-:W0:Y:S02]  /*0250*/  LDC.64 R4, c[0x0][0x390] ;  /* 0x0000e400ff047b82 */ /* 0x000e240000000a00 */
[----:B0-----:R-:W-:-:S05]  /*0260*/  IMAD.WIDE R2, R2, 0x4, R4 ;  /* 0x0000000402027825 */ /* 0x001fca00078e0204 */
[----:B------:R-:W-:Y:S01]  /*0270*/  STG.E desc[UR6][R2.64], R7 ;  /* 0x0000000702007986 */ /* 0x000fe2000c101906 */
[----:B------:R-:W-:Y:S05]  /*0280*/  EXIT ;  /* 0x000000000000794d */ /* 0x000fea0003800000 */
        .weak           $__internal_0_$__cuda_sm3x_div_rn_noftz_f32_slowpath
        .type           $__internal_0_$__cuda_sm3x_div_rn_noftz_f32_slowpath,@function
        .size           $__internal_0_$__cuda_sm3x_div_rn_noftz_f32_slowpath,(.L_x_30 - $__internal_0_$__cuda_sm3x_div_rn_noftz_f32_slowpath)
$__internal_0_$__cuda_sm3x_div_rn_noftz_f32_slowpath:
[--C-:B------:R-:W-:Y:S01]  /*0290*/  SHF.R.U32.HI R3, RZ, 0x17, R0.reuse ;  /* 0x00000017ff037819 */ /* 0x100fe20000011600 */
[----:B------:R-:W-:Y:S04]  /*02a0*/  BSSY.RECONVERGENT B0, `(.L_x_2) ;  /* 0x000005c000007945 */ /* 0x000fe80003800200 */
[----:B------:R-:W-:Y:S01]  /*02b0*/  BSSY.RELIABLE B2, `(.L_x_3) ;  /* 0x000001a000027945 */ /* 0x000fe20003800100 */
[----:B------:R-:W-:Y:S01]  /*02c0*/  IMAD.MOV.U32 R5, RZ, RZ, R0 ;  /* 0x000000ffff057224 */ /* 0x000fe200078e0000 */
[----:B------:R-:W-:-:S05]  /*02d0*/  LOP3.LUT R3, R3, 0xff, RZ, 0xc0, !PT ;  /* 0x000000ff03037812 */ /* 0x000fca00078ec0ff */
[----:B------:R-:W-:-:S05]  /*02e0*/  VIADD R7, R3, 0xffffffff ;  /* 0xffffffff03077836 */ /* 0x000fca0000000000 */
[----:B------:R-:W-:-:S13]  /*02f0*/  ISETP.GT.U32.OR P0, PT, R7, 0xfd, !PT ;  /* 0x000000fd0700780c */ /* 0x000fda0007f04470 */
[----:B------:R-:W-:Y:S01]  /*0300*/  @!P0 IMAD.MOV.U32 R6, RZ, RZ, RZ ;  /* 0x000000ffff068224 */ /* 0x000fe200078e00ff */
[----:B------:R-:W-:Y:S06]  /*0310*/  @!P0 BRA `(.L_x_4) ;  /* 0x00000000004c8947 */ /* 0x000fec0003800000 */
[----:B------:R-:W-:-:S13]  /*0320*/  FSETP.GTU.FTZ.AND P0, PT, |R0|, +INF , PT ;  /* 0x7f8000000000780b */ /* 0x000fda0003f1c200 */
[----:B------:R-:W-:Y:S05]  /*0330*/  @P0 BREAK.RELIABLE B2 ;  /* 0x0000000000020942 */ /* 0x000fea0003800100 */
[----:B------:R-:W-:Y:S05]  /*0340*/  @P0 BRA `(.L_x_5) ;  /* 0x0000000400400947 */ /* 0x000fea0003800000 */
[----:B------:R-:W-:-:S05]  /*0350*/  IMAD.MOV.U32 R6, RZ, RZ, 0x40400000 ;  /* 0x40400000ff067424 */ /* 0x000fca00078e00ff */
[----:B------:R-:W-:-:S13]  /*0360*/  LOP3.LUT P0, RZ, R6, 0x7fffffff, R5, 0xc8, !PT ;  /* 0x7fffffff06ff7812 */ /* 0x000fda000780c805 */
[----:B------:R-:W-:Y:S05]  /*0370*/  @!P0 BREAK.RELIABLE B2 ;  /* 0x0000000000028942 */ /* 0x000fea0003800100 */
[----:B------:R-:W-:Y:S05]  /*0380*/  @!P0 BRA `(.L_x_6) ;  /* 0x0000000400288947 */ /* 0x000fea0003800000 */
[----:B------:R-:W-:-:S13]  /*0390*/  LOP3.LUT P0, RZ, R5, 0x7fffffff, RZ, 0xc0, !PT ;  /* 0x7fffffff05ff7812 */ /* 0x000fda000780c0ff */
[----:B------:R-:W-:Y:S05]  /*03a0*/  @!P0 BREAK.RELIABLE B2 ;  /* 0x0000000000028942 */ /* 0x000fea0003800100 */
[----:B------:R-:W-:Y:S05]  /*03b0*/  @!P0 BRA `(.L_x_7) ;  /* 0x0000000400148947 */ /* 0x000fea0003800000 */
[----:B------:R-:W-:Y:S02]  /*03c0*/  FSETP.NEU.FTZ.AND P0, PT, |R0|, +INF , PT ;  /* 0x7f8000000000780b */ /* 0x000fe40003f1d200 */
[----:B------:R-:W-:-:S04]  /*03d0*/  LOP3.LUT P1, RZ, R6, 0x7fffffff, RZ, 0xc0, !PT ;  /* 0x7fffffff06ff7812 */ /* 0x000fc8000782c0ff */
[----:B------:R-:W-:-:S13]  /*03e0*/  PLOP3.LUT P0, PT, P0, P1, PT, 0x2f, 0xf2 ;  /* 0x0000000000f2781c */ /* 0x000fda0000702577 */
[----:B------:R-:W-:Y:S05]  /*03f0*/  @P0 BREAK.RELIABLE B2 ;  /* 0x0000000000020942 */ /* 0x000fea0003800100 */
[----:B------:R-:W-:Y:S05]  /*0400*/  @P0 BRA `(.L_x_8) ;  /* 0x0000000000f40947 */ /* 0x000fea0003800000 */
[----:B------:R-:W-:-:S13]  /*0410*/  ISETP.GE.AND P0, PT, R7, RZ, PT ;  /* 0x000000ff0700720c */ /* 0x000fda0003f06270 */
[----:B------:R-:W-:Y:S02]  /*0420*/  @P0 IMAD.MOV.U32 R6, RZ, RZ, RZ ;  /* 0x000000ffff060224 */ /* 0x000fe400078e00ff */
[----:B------:R-:W-:Y:S01]  /*0430*/  @!P0 FFMA R5, R0, 1.84467440737095516160e+19, RZ ;  /* 0x5f80000000058823 */ /* 0x000fe200000000ff */
[----:B------:R-:W-:-:S07]  /*0440*/  @!P0 IMAD.MOV.U32 R6, RZ, RZ, -0x40 ;  /* 0xffffffc0ff068424 */ /* 0x000fce00078e00ff */
.L_x_4:
[----:B------:R-:W-:Y:S05]  /*0450*/  BSYNC.RELIABLE B2 ;  /* 0x0000000000027941 */ /* 0x000fea0003800100 */
.L_x_3:
[----:B------:R-:W-:Y:S01]  /*0460*/  UMOV UR4, 0x40400000 ;  /* 0x4040000000047882 */ /* 0x000fe20000000000 */
[----:B------:R-:W-:Y:S01]  /*0470*/  IADD3 R3, PT, PT, R3, -0x7f, RZ ;  /* 0xffffff8103037810 */ /* 0x000fe20007ffe0ff */
[----:B------:R-:W-:Y:S01]  /*0480*/  UIADD3 UR4, UPT, UPT, UR4, -0x800000, URZ ;  /* 0xff80000004047890 */ /* 0x000fe2000fffe0ff */
[----:B------:R-:W-:Y:S02]  /*0490*/  BSSY.RECONVERGENT B2, `(.L_x_9) ;  /* 0x0000033000027945 */ /* 0x000fe40003800200 */
[----:B------:R-:W-:Y:S01]  /*04a0*/  IADD3 R6, PT, PT, R6, -0x1, R3 ;  /* 0xffffffff06067810 */ /* 0x000fe20007ffe003 */
[----:B------:R-:W-:Y:S02]  /*04b0*/  IMAD R0, R3, -0x800000, R5 ;  /* 0xff80000003007824 */ /* 0x000fe400078e0205 */
[----:B------:R-:W-:-:S03]  /*04c0*/  FADD.FTZ R9, -RZ, -UR4 ;  /* 0x80000004ff097e21 */ /* 0x000fc60008010100 */
[----:B------:R-:W0:Y:S02]  /*04d0*/  MUFU.RCP R7, UR4 ;  /* 0x0000000400077d08 */ /* 0x000e240008001000 */
[----:B0-----:R-:W-:-:S04]  /*04e0*/  FFMA R8, R7, R9, 1 ;  /* 0x3f80000007087423 */ /* 0x001fc80000000009 */
[----:B------:R-:W-:-:S04]  /*04f0*/  FFMA R7, R7, R8, R7 ;  /* 0x0000000807077223 */ /* 0x000fc80000000007 */
[----:B------:R-:W-:-:S04]  /*0500*/  FFMA R8, R0, R7, RZ ;  /* 0x0000000700087223 */ /* 0x000fc800000000ff */
[----:B------:R-:W-:-:S04]  /*0510*/  FFMA R5, R9, R8, R0 ;  /* 0x0000000809057223 */ /* 0x000fc80000000000 */
[----:B------:R-:W-:-:S04]  /*0520*/  FFMA R8, R7, R5, R8 ;  /* 0x0000000507087223 */ /* 0x000fc80000000008 */
[----:B------:R-:W-:-:S04]  /*0530*/  FFMA R9, R9, R8, R0 ;  /* 0x0000000809097223 */ /* 0x000fc80000000000 */
[----:B------:R-:W-:-:S05]  /*0540*/  FFMA R5, R7, R9, R8 ;  /* 0x0000000907057223 */ /* 0x000fca0000000008 */
[----:B------:R-:W-:-:S04]  /*0550*/  SHF.R.U32.HI R0, RZ, 0x17, R5 ;  /* 0x00000017ff007819 */ /* 0x000fc80000011605 */
[----:B------:R-:W-:-:S05]  /*0560*/  LOP3.LUT R0, R0, 0xff, RZ, 0xc0, !PT ;  /* 0x000000ff00007812 */ /* 0x000fca00078ec0ff */
[----:B------:R-:W-:-:S04]  /*0570*/  IMAD.IADD R10, R0, 0x1, R6 ;  /* 0x00000001000a7824 */ /* 0x000fc800078e0206 */
[----:B------:R-:W-:-:S05]  /*0580*/  VIADD R0, R10, 0xffffffff ;  /* 0xffffffff0a007836 */ /* 0x000fca0000000000 */
[----:B------:R-:W-:-:S13]  /*0590*/  ISETP.GE.U32.AND P0, PT, R0, 0xfe, PT ;  /* 0x000000fe0000780c */ /* 0x000fda0003f06070 */
[----:B------:R-:W-:Y:S05]  /*05a0*/  @!P0 BRA `(.L_x_10) ;  /* 0x0000000000808947 */ /* 0x000fea0003800000 */
[----:B------:R-:W-:-:S13]  /*05b0*/  ISETP.GT.AND P0, PT, R10, 0xfe, PT ;  /* 0x000000fe0a00780c */ /* 0x000fda0003f04270 */
[----:B------:R-:W-:Y:S05]  /*05c0*/  @P0 BRA `(.L_x_11) ;  /* 0x00000000006c0947 */ /* 0x000fea0003800000 */
[----:B------:R-:W-:-:S13]  /*05d0*/  ISETP.GE.AND P0, PT, R10, 0x1, PT ;  /* 0x000000010a00780c */ /* 0x000fda0003f06270 */
[----:B------:R-:W-:Y:S05]  /*05e0*/  @P0 BRA `(.L_x_12) ;  /* 0x0000000000740947 */ /* 0x000fea0003800000 */
[----:B------:R-:W-:Y:S02]  /*05f0*/  ISETP.GE.AND P0, PT, R10, -0x18, PT ;  /* 0xffffffe80a00780c */ /* 0x000fe40003f06270 */
[----:B------:R-:W-:-:S11]  /*0600*/  LOP3.LUT R5, R5, 0x80000000, RZ, 0xc0, !PT ;  /* 0x8000000005057812 */ /* 0x000fd600078ec0ff */
[----:B------:R-:W-:Y:S05]  /*0610*/  @!P0 BRA `(.L_x_12) ;  /* 0x0000000000688947 */ /* 0x000fea0003800000 */
[CCC-:B------:R-:W-:Y:S01]  /*0620*/  FFMA.RZ R0, R7.reuse, R9.reuse, R8.reuse ;  /* 0x0000000907007223 */ /* 0x1c0fe2000000c008 */
[C---:B------:R-:W-:Y:S01]  /*0630*/  VIADD R6, R10.reuse, 0x20 ;  /* 0x000000200a067836 */ /* 0x040fe20000000000 */
[C---:B------:R-:W-:Y:S02]  /*0640*/  ISETP.NE.AND P2, PT, R10.reuse, RZ, PT ;  /* 0x000000ff0a00720c */ /* 0x040fe40003f45270 */
[----:B------:R-:W-:Y:S02]  /*0650*/  ISETP.NE.AND P1, PT, R10, RZ, PT ;  /* 0x000000ff0a00720c */ /* 0x000fe40003f25270 */
[----:B------:R-:W-:Y:S01]  /*0660*/  LOP3.LUT R3, R0, 0x7fffff, RZ, 0xc0, !PT ;  /* 0x007fffff00037812 */ /* 0x000fe200078ec0ff */
[CCC-:B------:R-:W-:Y:S01]  /*0670*/  FFMA.RP R0, R7.reuse, R9.reuse, R8.reuse ;  /* 0x0000000907007223 */ /* 0x1c0fe20000008008 */
[----:B------:R-:W-:Y:S01]  /*0680*/  FFMA.RM R7, R7, R9, R8 ;  /* 0x0000000907077223 */ /* 0x000fe20000004008 */
[----:B------:R-:W-:Y:S01]  /*0690*/  IMAD.MOV R8, RZ, RZ, -R10 ;  /* 0x000000ffff087224 */ /* 0x000fe200078e0a0a */
[----:B------:R-:W-:-:S03]  /*06a0*/  LOP3.LUT R3, R3, 0x800000, RZ, 0xfc, !PT ;  /* 0x0080000003037812 */ /* 0x000fc600078efcff */
[----:B------:R-:W-:Y:S02]  /*06b0*/  FSETP.NEU.FTZ.AND P0, PT, R0, R7, PT ;  /* 0x000000070000720b */ /* 0x000fe40003f1d000 */
[----:B------:R-:W-:Y:S02]  /*06c0*/  SHF.L.U32 R6, R3, R6, RZ ;  /* 0x0000000603067219 */ /* 0x000fe400000006ff */
[----:B------:R-:W-:Y:S02]  /*06d0*/  SEL R0, R8, RZ, P2 ;  /* 0x000000ff08007207 */ /* 0x000fe40001000000 */
[----:B------:R-:W-:Y:S02]  /*06e0*/  ISETP.NE.AND P1, PT, R6, RZ, P1 ;  /* 0x000000ff0600720c */ /* 0x000fe40000f25270 */
[----:B------:R-:W-:Y:S02]  /*06f0*/  SHF.R.U32.HI R0, RZ, R0, R3 ;  /* 0x00000000ff007219 */ /* 0x000fe40000011603 */
[----:B------:R-:W-:-:S02]  /*0700*/  PLOP3.LUT P0, PT, P0, P1, PT, 0xf8, 0x8f ;  /* 0x00000000008f781c */ /* 0x000fc40000703f70 */
[----:B------:R-:W-:Y:S02]  /*0710*/  SHF.R.U32.HI R6, RZ, 0x1, R0 ;  /* 0x00000001ff067819 */ /* 0x000fe40000011600 */
[----:B------:R-:W-:-:S04]  /*0720*/  SEL R3, RZ, 0x1, !P0 ;  /* 0x00000001ff037807 */ /* 0x000fc80004000000 */
[----:B------:R-:W-:-:S04]  /*0730*/  LOP3.LUT R3, R3, 0x1, R6, 0xf8, !PT ;  /* 0x0000000103037812 */ /* 0x000fc800078ef806 */
[----:B------:R-:W-:-:S04]  /*0740*/  LOP3.LUT R3, R3, R0, RZ, 0xc0, !PT ;  /* 0x0000000003037212 */ /* 0x000fc800078ec0ff */
[----:B------:R-:W-:-:S04]  /*0750*/  IADD3 R6, PT, PT, R6, R3, RZ ;  /* 0x0000000306067210 */ /* 0x000fc80007ffe0ff */
[----:B------:R-:W-:Y:S01]  /*0760*/  LOP3.LUT R5, R6, R5, RZ, 0xfc, !PT ;  /* 0x0000000506057212 */ /* 0x000fe200078efcff */
[----:B------:R-:W-:Y:S06]  /*0770*/  BRA `(.L_x_12) ;  /* 0x0000000000107947 */ /* 0x000fec0003800000 */
.L_x_11:
[----:B------:R-:W-:-:S04]  /*0780*/  LOP3.LUT R5, R5, 0x80000000, RZ, 0xc0, !PT ;  /* 0x8000000005057812 */ /* 0x000fc800078ec0ff */
[----:B------:R-:W-:Y:S01]  /*0790*/  LOP3.LUT R5, R5, 0x7f800000, RZ, 0xfc, !PT ;  /* 0x7f80000005057812 */ /* 0x000fe200078efcff */
[----:B------:R-:W-:Y:S06]  /*07a0*/  BRA `(.L_x_12) ;  /* 0x0000000000047947 */ /* 0x000fec0003800000 */
.L_x_10:
[----:B------:R-:W-:-:S07]  /*07b0*/  IMAD R5, R6, 0x800000, R5 ;  /* 0x0080000006057824 */ /* 0x000fce00078e0205 */
.L_x_12:
[----:B------:R-:W-:Y:S05]  /*07c0*/  BSYNC.RECONVERGENT B2 ;  /* 0x0000000000027941 */ /* 0x000fea0003800200 */
.L_x_9:
[----:B------:R-:W-:Y:S05]  /*07d0*/  BRA `(.L_x_13) ;  /* 0x0000000000207947 */ /* 0x000fea0003800000 */
.L_x_8:
[----:B------:R-:W-:-:S04]  /*07e0*/  LOP3.LUT R5, R6, 0x80000000, R5, 0x48, !PT ;  /* 0x8000000006057812 */ /* 0x000fc800078e4805 */
[----:B------:R-:W-:Y:S01]  /*07f0*/  LOP3.LUT R5, R5, 0x7f800000, RZ, 0xfc, !PT ;  /* 0x7f80000005057812 */ /* 0x000fe200078efcff */
[----:B------:R-:W-:Y:S06]  /*0800*/  BRA `(.L_x_13) ;  /* 0x0000000000147947 */ /* 0x000fec0003800000 */
.L_x_7:
[----:B------:R-:W-:Y:S01]  /*0810*/  LOP3.LUT R5, R6, 0x80000000, R5, 0x48, !PT ;  /* 0x8000000006057812 */ /* 0x000fe200078e4805 */
[----:B------:R-:W-:Y:S06]  /*0820*/  BRA `(.L_x_13) ;  /* 0x00000000000c7947 */ /* 0x000fec0003800000 */
.L_x_6:
[----:B------:R-:W0:Y:S01]  /*0830*/  MUFU.RSQ R5, -QNAN ;  /* 0xffc0000000057908 */ /* 0x000e220000001400 */
[----:B------:R-:W-:Y:S05]  /*0840*/  BRA `(.L_x_13) ;  /* 0x0000000000047947 */ /* 0x000fea0003800000 */
.L_x_5:
[----:B------:R-:W-:-:S07]  /*0850*/  FADD.FTZ R5, R0, 3 ;  /* 0x4040000000057421 */ /* 0x000fce0000010000 */
.L_x_13:
[----:B------:R-:W-:Y:S05]  /*0860*/  BSYNC.RECONVERGENT B0 ;  /* 0x0000000000007941 */ /* 0x000fea0003800200 */
.L_x_2:
[----:B0-----:R-:W-:Y:S02]  /*0870*/  IMAD.MOV.U32 R7, RZ, RZ, R5 ;  /* 0x000000ffff077224 */ /* 0x001fe400078e0005 */
[----:B------:R-:W-:-:S04]  /*0880*/  IMAD.MOV.U32 R5, RZ, RZ, 0x0 ;  /* 0x00000000ff057424 */ /* 0x000fc800078e00ff */
[----:B------:R-:W-:Y:S05]  /*0890*/  RET.REL.NODEC R4 `(_Z22convolve_shared_memoryiPfS_) ;  /* 0xfffffff404d87950 */ /* 0x000fea0003c3ffff */
.L_x_14:
[----:B------:R-:W-:-:S00]  /*08a0*/  BRA `(.L_x_14) ;  /* 0xfffffffc00fc7947 */ /* 0x000fc0000383ffff */
[----:B------:R-:W-:-:S00]  /*08b0*/  NOP ;  /* 0x0000000000007918 */ /* 0x000fc00000000000 */
        /* <DEDUP_REMOVED lines=12> */
.L_x_30:


//--------------------- .text._Z8convolveiPfS_    --------------------------
	.section	.text._Z8convolveiPfS_,"ax",@progbits
	.align	128
        .global         _Z8convolveiPfS_
        .type           _Z8convolveiPfS_,@function
        .size           _Z8convolveiPfS_,(.L_x_31 - _Z8convolveiPfS_)
        .other          _Z8convolveiPfS_,@"STO_CUDA_ENTRY STV_DEFAULT"
_Z8convolveiPfS_:
.text._Z8convolveiPfS_:
[----:B------:R-:W-:Y:S01]  /*0000*/  LDC R1, c[0x0][0x37c] ;  /* 0x0000df00ff017b82 */ /* 0x000fe20000000800 */
[----:B------:R-:W0:Y:S07]  /*0010*/  S2R R3, SR_TID.X ;  /* 0x0000000000037919 */ /* 0x000e2e0000002100 */
[----:B------:R-:W0:Y:S01]  /*0020*/  S2UR UR4, SR_CTAID.X ;  /* 0x00000000000479c3 */ /* 0x000e220000002500 */
[----:B------:R-:W1:Y:S07]  /*0030*/  LDCU.64 UR6, c[0x0][0x358] ;  /* 0x00006b00ff0677ac */ /* 0x000e6e0008000a00 */
[----:B------:R-:W0:Y:S08]  /*0040*/  LDC R2, c[0x0][0x360] ;  /* 0x0000d800ff027b82 */ /* 0x000e300000000800 */
[----:B------:R-:W2:Y:S01]  /*0050*/  LDC.64 R4, c[0x0][0x388] ;  /* 0x0000e200ff047b82 */ /* 0x000ea20000000a00 */
[----:B0-----:R-:W-:-:S04]  /*0060*/  IMAD R2, R2, UR4, R3 ;  /* 0x0000000402027c24 */ /* 0x001fc8000f8e0203 */
[----:B--2---:R-:W-:-:S05]  /*0070*/  IMAD.WIDE R4, R2, 0x4, R4 ;  /* 0x0000000402047825 */ /* 0x004fca00078e0204 */
[----:B-1----:R-:W2:Y:S04]  /*0080*/  LDG.E R0, desc[UR6][R4.64] ;  /* 0x0000000604007981 */ /* 0x002ea8000c1e1900 */
[----:B------:R-:W3:Y:S04]  /*0090*/  LDG.E R3, desc[UR6][R4.64+0x4] ;  /* 0x0000040604037981 */ /* 0x000ee8000c1e1900 */
[----:B------:R-:W4:Y:S01]  /*00a0*/  LDG.E R7, desc[UR6][R4.64+0x8] ;  /* 0x0000080604077981 */ /* 0x000f22000c1e1900 */
[----:B------:R-:W-:Y:S01]  /*00b0*/  IMAD.MOV.U32 R6, RZ, RZ, 0x3eaaaaab ;  /* 0x3eaaaaabff067424 */ /* 0x000fe200078e00ff */
[----:B------:R-:W-:Y:S01]  /*00c0*/  BSSY.RECONVERGENT B1, `(.L_x_15) ;  /* 0x000000e000017945 */ /* 0x000fe20003800200 */
[----:B------:R-:W-:-:S02]  /*00d0*/  IMAD.MOV.U32 R9, RZ, RZ, 0x40400000 ;  /* 0x40400000ff097424 */ /* 0x000fc400078e00ff */
[----:B--2---:R-:W-:-:S04]  /*00e0*/  FADD R0, RZ, R0 ;  /* 0x00000000ff007221 */ /* 0x004fc80000000000 */
[----:B---3--:R-:W-:Y:S01]  /*00f0*/  FADD R0, R0, R3 ;  /* 0x0000000300007221 */ /* 0x008fe20000000000 */
[----:B------:R-:W-:-:S03]  /*0100*/  FFMA R3, R6, -R9, 1 ;  /* 0x3f80000006037423 */ /* 0x000fc60000000809 */
[----:B----4-:R-:W-:Y:S01]  /*0110*/  FADD R0, R0, R7 ;  /* 0x0000000700007221 */ /* 0x010fe20000000000 */
[----:B------:R-:W-:-:S03]  /*0120*/  FFMA R3, R3, R6, 0.3333333432674407959 ;  /* 0x3eaaaaab03037423 */ /* 0x000fc60000000006 */
[----:B------:R-:W0:Y:S01]  /*0130*/  FCHK P0, R0, 3 ;  /* 0x4040000000007902 */ /* 0x000e220000000000 */
[----:B------:R-:W-:-:S04]  /*0140*/  FFMA R6, R0, R3, RZ ;  /* 0x0000000300067223 */ /* 0x000fc800000000ff */
[----:B------:R-:W-:-:S04]  /*0150*/  FFMA R7, R6, -3, R0 ;  /* 0xc040000006077823 */ /* 0x000fc80000000000 */
[----:B------:R-:W-:Y:S01]  /*0160*/  FFMA R7, R3, R7, R6 ;  /* 0x0000000703077223 */ /* 0x000fe20000000006 */
[----:B0-----:R-:W-:Y:S06]  /*0170*/  @!P0 BRA `(.L_x_16) ;  /* 0x0000000000088947 */ /* 0x001fec0003800000 */
[----:B------:R-:W-:-:S07]  /*0180*/  MOV R4, 0x1a0 ;  /* 0x000001a000047802 */ /* 0x000fce0000000f00 */
[----:B------:R-:W-:Y:S05]  /*0190*/  CALL.REL.NOINC `($__internal_1_$__cuda_sm3x_div_rn_noftz_f32_slowpath) ;  /* 0x0000000000147944 */ /* 0x000fea0003c00000 */
.L_x_16:
[----:B------:R-:W-:Y:S05]  /*01a0*/  BSYNC.RECONVERGENT B1 ;  /* 0x0000000000017941 */ /* 0x000fea0003800200 */
.L_x_15:
[----:B------:R-:W0:Y:S02]  /*01b0*/  LDC.64 R4, c[0x0][0x390] ;  /* 0x0000e400ff047b82 */ /* 0x000e240000000a00 */
[----:B0-----:R-:W-:-:S05]  /*01c0*/  IMAD.WIDE R2, R2, 0x4, R4 ;  /* 0x0000000402027825 */ /* 0x001fca00078e0204 */
[----:B------:R-:W-:Y:S01]  /*01d0*/  STG.E desc[UR6][R2.64], R7 ;  /* 0x0000000702007986 */ /* 0x000fe2000c101906 */
[----:B------:R-:W-:Y:S05]  /*01e0*/  EXIT ;  /* 0x000000000000794d */ /* 0x000fea0003800000 */
        .weak           $__internal_1_$__cuda_sm3x_div_rn_noftz_f32_slowpath
        .type           $__internal_1_$__cuda_sm3x_div_rn_noftz_f32_slowpath,@function
        .size           $__internal_1_$__cuda_sm3x_div_rn_noftz_f32_slowpath,(.L_x_31 - $__internal_1_$__cuda_sm3x_div_rn_noftz_f32_slowpath)
$__internal_1_$__cuda_sm3x_div_rn_noftz_f32_slowpath:
        /* <DEDUP_REMOVED lines=12> */
[----:B------:R-:W-:-:S05]  /*02b0*/  HFMA2 R6, -RZ, RZ, 2.125, 0 ;  /* 0x40400000ff067431 */ /* 0x000fca00000001ff */
        /* <DEDUP_REMOVED lines=15> */
.L_x_19:
[----:B------:R-:W-:Y:S05]  /*03b0*/  BSYNC.RELIABLE B2 ;  /* 0x0000000000027941 */ /* 0x000fea0003800100 */
.L_x_18:
[----:B------:R-:W-:Y:S01]  /*03c0*/  UMOV UR4, 0x40400000 ;  /* 0x4040000000047882 */ /* 0x000fe20000000000 */
[----:B------:R-:W-:Y:S01]  /*03d0*/  VIADD R3, R3, 0xffffff81 ;  /* 0xffffff8103037836 */ /* 0x000fe20000000000 */
[----:B------:R-:W-:Y:S01]  /*03e0*/  UIADD3 UR4, UPT, UPT, UR4, -0x800000, URZ ;  /* 0xff80000004047890 */ /* 0x000fe2000fffe0ff */
[----:B------:R-:W-:Y:S02]  /*03f0*/  BSSY.RECONVERGENT B2, `(.L_x_24) ;  /* 0x0000033000027945 */ /* 0x000fe40003800200 */
[----:B------:R-:W-:Y:S01]  /*0400*/  IMAD R0, R3, -0x800000, R5 ;  /* 0xff80000003007824 */ /* 0x000fe200078e0205 */
[----:B------:R-:W-:Y:S02]  /*0410*/  IADD3 R6, PT, PT, R6, -0x1, R3 ;  /* 0xffffffff06067810 */ /* 0x000fe40007ffe003 */
        /* <DEDUP_REMOVED lines=11> */
[----:B------:R-:W-:-:S05]  /*04d0*/  IMAD.IADD R10, R0, 0x1, R6 ;  /* 0x00000001000a7824 */ /* 0x000fca00078e0206 */
[----:B------:R-:W-:-:S04]  /*04e0*/  IADD3 R0, PT, PT, R10, -0x1, RZ ;  /* 0xffffffff0a007810 */ /* 0x000fc80007ffe0ff */
        /* <DEDUP_REMOVED lines=27> */
[----:B------:R-:W-:-:S05]  /*06a0*/  LOP3.LUT R3, R3, R0, RZ, 0xc0, !PT ;  /* 0x0000000003037212 */ /* 0x000fca00078ec0ff */
[----:B------:R-:W-:-:S05]  /*06b0*/  IMAD.IADD R6, R6, 0x1, R3 ;  /* 0x0000000106067824 */ /* 0x000fca00078e0203 */
[----:B------:R-:W-:Y:S01]  /*06c0*/  LOP3.LUT R5, R6, R5, RZ, 0xfc, !PT ;  /* 0x0000000506057212 */ /* 0x000fe200078efcff */
[----:B------:R-:W-:Y:S06]  /*06d0*/  BRA `(.L_x_27) ;  /* 0x0000000000107947 */ /* 0x000fec0003800000 */
.L_x_26:
[----:B------:R-:W-:-:S04]  /*06e0*/  LOP3.LUT R5, R5, 0x80000000, RZ, 0xc0, !PT ;  /* 0x8000000005057812 */ /* 0x000fc800078ec0ff */
[----:B------:R-:W-:Y:S01]  /*06f0*/  LOP3.LUT R5, R5, 0x7f800000, RZ, 0xfc, !PT ;  /* 0x7f80000005057812 */ /* 0x000fe200078efcff */
[----:B------:R-:W-:Y:S06]  /*0700*/  BRA `(.L_x_27) ;  /* 0x0000000000047947 */ /* 0x000fec0003800000 */
.L_x_25:
[----:B------:R-:W-:-:S07]  /*0710*/  LEA R5, R6, R5, 0x17 ;  /* 0x0000000506057211 */ /* 0x000fce00078eb8ff */
.L_x_27:
[----:B------:R-:W-:Y:S05]  /*0720*/  BSYNC.RECONVERGENT B2 ;  /* 0x0000000000027941 */ /* 0x000fea0003800200 */
.L_x_24:
[----:B------:R-:W-:Y:S05]  /*0730*/  BRA `(.L_x_28) ;  /* 0x0000000000207947 */ /* 0x000fea0003800000 */
.L_x_23:
[----:B------:R-:W-:-:S04]  /*0740*/  LOP3.LUT R5, R6, 0x80000000, R5, 0x48, !PT ;  /* 0x8000000006057812 */ /* 0x000fc800078e4805 */
[----:B------:R-:W-:Y:S01]  /*0750*/  LOP3.LUT R5, R5, 0x7f800000, RZ, 0xfc, !PT ;  /* 0x7f80000005057812 */ /* 0x000fe200078efcff */
[----:B------:R-:W-:Y:S06]  /*0760*/  BRA `(.L_x_28) ;  /* 0x0000000000147947 */ /* 0x000fec0003800000 */
.L_x_22:
[----:B------:R-:W-:Y:S01]  /*0770*/  LOP3.LUT R5, R6, 0x80000000, R5, 0x48, !PT ;  /* 0x8000000006057812 */ /* 0x000fe200078e4805 */
[----:B------:R-:W-:Y:S06]  /*0780*/  BRA `(.L_x_28) ;  /* 0x00000000000c7947 */ /* 0x000fec0003800000 */
.L_x_21:
[----:B------:R-:W0:Y:S01]  /*0790*/  MUFU.RSQ R5, -QNAN ;  /* 0xffc0000000057908 */ /* 0x000e220000001400 */
[----:B------:R-:W-:Y:S05]  /*07a0*/  BRA `(.L_x_28) ;  /* 0x0000000000047947 */ /* 0x000fea0003800000 */
.L_x_20:
[----:B------:R-:W-:-:S07]  /*07b0*/  FADD.FTZ R5, R0, 3 ;  /* 0x4040000000057421 */ /* 0x000fce0000010000 */
.L_x_28:
[----:B------:R-:W-:Y:S05]  /*07c0*/  BSYNC.RECONVERGENT B0 ;  /* 0x0000000000007941 */ /* 0x000fea0003800200 */
.L_x_17:
[----:B0-----:R-:W-:Y:S02]  /*07d0*/  IMAD.MOV.U32 R7, RZ, RZ, R5 ;  /* 0x000000ffff077224 */ /* 0x001fe400078e0005 */
[----:B------:R-:W-:-:S04]  /*07e0*/  IMAD.MOV.U32 R5, RZ, RZ, 0x0 ;  /* 0x00000000ff057424 */ /* 0x000fc800078e00ff */
[----:B------:R-:W-:Y:S05]  /*07f0*/  RET.REL.NODEC R4 `(_Z8convolveiPfS_) ;  /* 0xfffffff804007950 */ /* 0x000fea0003c3ffff */
.L_x_29:
        /* <DEDUP_REMOVED lines=16> */
.L_x_31:


//--------------------- .nv.shared._Z22convolve_shared_memoryiPfS_ --------------------------
	.section	.nv.shared._Z22convolve_shared_memoryiPfS_,"aw",@nobits
	.sectionflags	@""
	.align	4
.nv.shared._Z22convolve_shared_memoryiPfS_:
	.zero		1544


//--------------------- .nv.shared.reserved.0     --------------------------
	.section	.nv.shared.reserved.0,"aw",@nobits
	.weak		__nv_reservedSMEM_offset_0_alias
	.size		__nv_reservedSMEM_offset_0_alias, 0, 64
	.other		__nv_reservedSMEM_offset_0_alias,@"STO_CUDA_RESERVED_SHARED STV_DEFAULT"
__nv_reservedSMEM_offset_0_alias:
	.zero		0
	.zero		64


//--------------------- .nv.constant0._Z22convolve_shared_memoryiPfS_ --------------------------
	.section	.nv.constant0._Z22convolve_shared_memoryiPfS_,"a",@progbits
	.sectionflags	@""
	.align	4
.nv.constant0._Z22convolve_shared_memoryiPfS_:
	.zero		920


//--------------------- .nv.constant0._Z8convolveiPfS_ --------------------------
	.section	.nv.constant0._Z8convolveiPfS_,"a",@progbits
	.sectionflags	@""
	.align	4
.nv.constant0._Z8convolveiPfS_:
	.zero		920


//--------------------- SYMBOLS --------------------------

	.type		.nv.reservedSmem.offset0,@object
	.size		.nv.reservedSmem.offset0,0x4
	.type		.nv.reservedSmem.cap,@object
	.size		.nv.reservedSmem.cap,0x4
